//
// Generated by NVIDIA NVVM Compiler
//
// Compiler Build ID: CL-36424714
// Cuda compilation tools, release 13.0, V13.0.88
// Based on NVVM 20.0.0
//

.version 9.0
.target sm_100
.address_size 64

	// .globl	_Z21matrix_multiplicationPfS_S_jjj

.visible .entry _Z21matrix_multiplicationPfS_S_jjj(
	.param .u64 .ptr .align 1 _Z21matrix_multiplicationPfS_S_jjj_param_0,
	.param .u64 .ptr .align 1 _Z21matrix_multiplicationPfS_S_jjj_param_1,
	.param .u64 .ptr .align 1 _Z21matrix_multiplicationPfS_S_jjj_param_2,
	.param .u32 _Z21matrix_multiplicationPfS_S_jjj_param_3,
	.param .u32 _Z21matrix_multiplicationPfS_S_jjj_param_4,
	.param .u32 _Z21matrix_multiplicationPfS_S_jjj_param_5
)
{
	.reg .pred 	%p<11>;
	.reg .b32 	%r<55>;
	.reg .b32 	%f<112>;
	.reg .b64 	%rd<53>;

	ld.param.u64 	%rd4, [_Z21matrix_multiplicationPfS_S_jjj_param_0];
	ld.param.u64 	%rd5, [_Z21matrix_multiplicationPfS_S_jjj_param_1];
	ld.param.u64 	%rd3, [_Z21matrix_multiplicationPfS_S_jjj_param_2];
	ld.param.u32 	%r31, [_Z21matrix_multiplicationPfS_S_jjj_param_3];
	ld.param.u32 	%r32, [_Z21matrix_multiplicationPfS_S_jjj_param_4];
	ld.param.u32 	%r33, [_Z21matrix_multiplicationPfS_S_jjj_param_5];
	cvta.to.global.u64 	%rd1, %rd5;
	cvta.to.global.u64 	%rd2, %rd4;
	mov.u32 	%r34, %ctaid.x;
	mov.u32 	%r35, %ntid.x;
	mov.u32 	%r36, %tid.x;
	mad.lo.s32 	%r1, %r34, %r35, %r36;
	setp.ge.u32 	%p1, %r1, %r33;
	@%p1 bra 	$L__BB0_15;
	div.u32 	%r37, %r1, %r32;
	mul.lo.s32 	%r47, %r37, %r31;
	mul.lo.s32 	%r38, %r37, %r32;
	sub.s32 	%r46, %r1, %r38;
	setp.eq.s32 	%p2, %r31, 0;
	mov.f32 	%f111, 0f00000000;
	@%p2 bra 	$L__BB0_14;
	and.b32  	%r4, %r31, 15;
	setp.lt.u32 	%p3, %r31, 16;
	mov.f32 	%f111, 0f00000000;
	@%p3 bra 	$L__BB0_5;
	and.b32  	%r39, %r31, -16;
	neg.s32 	%r43, %r39;
	mov.f32 	%f111, 0f00000000;
	mul.wide.s32 	%rd10, %r32, 4;
	shl.b32 	%r40, %r32, 4;
$L__BB0_4:
	.pragma "nounroll";
	mul.wide.s32 	%rd6, %r47, 4;
	add.s64 	%rd7, %rd2, %rd6;
	ld.global.f32 	%f18, [%rd7];
	mul.wide.s32 	%rd8, %r46, 4;
	add.s64 	%rd9, %rd1, %rd8;
	ld.global.f32 	%f19, [%rd9];
	fma.rn.f32 	%f20, %f18, %f19, %f111;
	ld.global.f32 	%f21, [%rd7+4];
	add.s64 	%rd11, %rd9, %rd10;
	ld.global.f32 	%f22, [%rd11];
	fma.rn.f32 	%f23, %f21, %f22, %f20;
	ld.global.f32 	%f24, [%rd7+8];
	add.s64 	%rd12, %rd11, %rd10;
	ld.global.f32 	%f25, [%rd12];
	fma.rn.f32 	%f26, %f24, %f25, %f23;
	ld.global.f32 	%f27, [%rd7+12];
	add.s64 	%rd13, %rd12, %rd10;
	ld.global.f32 	%f28, [%rd13];
	fma.rn.f32 	%f29, %f27, %f28, %f26;
	ld.global.f32 	%f30, [%rd7+16];
	add.s64 	%rd14, %rd13, %rd10;
	ld.global.f32 	%f31, [%rd14];
	fma.rn.f32 	%f32, %f30, %f31, %f29;
	ld.global.f32 	%f33, [%rd7+20];
	add.s64 	%rd15, %rd14, %rd10;
	ld.global.f32 	%f34, [%rd15];
	fma.rn.f32 	%f35, %f33, %f34, %f32;
	ld.global.f32 	%f36, [%rd7+24];
	add.s64 	%rd16, %rd15, %rd10;
	ld.global.f32 	%f37, [%rd16];
	fma.rn.f32 	%f38, %f36, %f37, %f35;
	ld.global.f32 	%f39, [%rd7+28];
	add.s64 	%rd17, %rd16, %rd10;
	ld.global.f32 	%f40, [%rd17];
	fma.rn.f32 	%f41, %f39, %f40, %f38;
	ld.global.f32 	%f42, [%rd7+32];
	add.s64 	%rd18, %rd17, %rd10;
	ld.global.f32 	%f43, [%rd18];
	fma.rn.f32 	%f44, %f42, %f43, %f41;
	ld.global.f32 	%f45, [%rd7+36];
	add.s64 	%rd19, %rd18, %rd10;
	ld.global.f32 	%f46, [%rd19];
	fma.rn.f32 	%f47, %f45, %f46, %f44;
	ld.global.f32 	%f48, [%rd7+40];
	add.s64 	%rd20, %rd19, %rd10;
	ld.global.f32 	%f49, [%rd20];
	fma.rn.f32 	%f50, %f48, %f49, %f47;
	ld.global.f32 	%f51, [%rd7+44];
	add.s64 	%rd21, %rd20, %rd10;
	ld.global.f32 	%f52, [%rd21];
	fma.rn.f32 	%f53, %f51, %f52, %f50;
	ld.global.f32 	%f54, [%rd7+48];
	add.s64 	%rd22, %rd21, %rd10;
	ld.global.f32 	%f55, [%rd22];
	fma.rn.f32 	%f56, %f54, %f55, %f53;
	ld.global.f32 	%f57, [%rd7+52];
	add.s64 	%rd23, %rd22, %rd10;
	ld.global.f32 	%f58, [%rd23];
	fma.rn.f32 	%f59, %f57, %f58, %f56;
	ld.global.f32 	%f60, [%rd7+56];
	add.s64 	%rd24, %rd23, %rd10;
	ld.global.f32 	%f61, [%rd24];
	fma.rn.f32 	%f62, %f60, %f61, %f59;
	ld.global.f32 	%f63, [%rd7+60];
	add.s64 	%rd25, %rd24, %rd10;
	ld.global.f32 	%f64, [%rd25];
	fma.rn.f32 	%f111, %f63, %f64, %f62;
	add.s32 	%r47, %r47, 16;
	add.s32 	%r46, %r40, %r46;
	add.s32 	%r43, %r43, 16;
	setp.ne.s32 	%p4, %r43, 0;
	@%p4 bra 	$L__BB0_4;
$L__BB0_5:
	setp.eq.s32 	%p5, %r4, 0;
	@%p5 bra 	$L__BB0_14;
	and.b32  	%r14, %r31, 7;
	setp.lt.u32 	%p6, %r4, 8;
	@%p6 bra 	$L__BB0_8;
	mul.wide.s32 	%rd26, %r47, 4;
	add.s64 	%rd27, %rd2, %rd26;
	ld.global.f32 	%f66, [%rd27];
	mul.wide.s32 	%rd28, %r46, 4;
	add.s64 	%rd29, %rd1, %rd28;
	ld.global.f32 	%f67, [%rd29];
	fma.rn.f32 	%f68, %f66, %f67, %f111;
	ld.global.f32 	%f69, [%rd27+4];
	mul.wide.s32 	%rd30, %r32, 4;
	add.s64 	%rd31, %rd29, %rd30;
	ld.global.f32 	%f70, [%rd31];
	fma.rn.f32 	%f71, %f69, %f70, %f68;
	ld.global.f32 	%f72, [%rd27+8];
	add.s64 	%rd32, %rd31, %rd30;
	ld.global.f32 	%f73, [%rd32];
	fma.rn.f32 	%f74, %f72, %f73, %f71;
	ld.global.f32 	%f75, [%rd27+12];
	add.s64 	%rd33, %rd32, %rd30;
	ld.global.f32 	%f76, [%rd33];
	fma.rn.f32 	%f77, %f75, %f76, %f74;
	ld.global.f32 	%f78, [%rd27+16];
	add.s64 	%rd34, %rd33, %rd30;
	ld.global.f32 	%f79, [%rd34];
	fma.rn.f32 	%f80, %f78, %f79, %f77;
	ld.global.f32 	%f81, [%rd27+20];
	add.s64 	%rd35, %rd34, %rd30;
	ld.global.f32 	%f82, [%rd35];
	fma.rn.f32 	%f83, %f81, %f82, %f80;
	ld.global.f32 	%f84, [%rd27+24];
	add.s64 	%rd36, %rd35, %rd30;
	ld.global.f32 	%f85, [%rd36];
	fma.rn.f32 	%f86, %f84, %f85, %f83;
	ld.global.f32 	%f87, [%rd27+28];
	add.s64 	%rd37, %rd36, %rd30;
	ld.global.f32 	%f88, [%rd37];
	fma.rn.f32 	%f111, %f87, %f88, %f86;
	shl.b32 	%r41, %r32, 3;
	add.s32 	%r46, %r41, %r46;
	add.s32 	%r47, %r47, 8;
$L__BB0_8:
	setp.eq.s32 	%p7, %r14, 0;
	@%p7 bra 	$L__BB0_14;
	and.b32  	%r19, %r31, 3;
	setp.lt.u32 	%p8, %r14, 4;
	@%p8 bra 	$L__BB0_11;
	mul.wide.s32 	%rd38, %r47, 4;
	add.s64 	%rd39, %rd2, %rd38;
	ld.global.f32 	%f90, [%rd39];
	mul.wide.s32 	%rd40, %r46, 4;
	add.s64 	%rd41, %rd1, %rd40;
	ld.global.f32 	%f91, [%rd41];
	fma.rn.f32 	%f92, %f90, %f91, %f111;
	ld.global.f32 	%f93, [%rd39+4];
	mul.wide.s32 	%rd42, %r32, 4;
	add.s64 	%rd43, %rd41, %rd42;
	ld.global.f32 	%f94, [%rd43];
	fma.rn.f32 	%f95, %f93, %f94, %f92;
	ld.global.f32 	%f96, [%rd39+8];
	add.s64 	%rd44, %rd43, %rd42;
	ld.global.f32 	%f97, [%rd44];
	fma.rn.f32 	%f98, %f96, %f97, %f95;
	ld.global.f32 	%f99, [%rd39+12];
	add.s64 	%rd45, %rd44, %rd42;
	ld.global.f32 	%f100, [%rd45];
	fma.rn.f32 	%f111, %f99, %f100, %f98;
	shl.b32 	%r42, %r32, 2;
	add.s32 	%r46, %r42, %r46;
	add.s32 	%r47, %r47, 4;
$L__BB0_11:
	setp.eq.s32 	%p9, %r19, 0;
	@%p9 bra 	$L__BB0_14;
	neg.s32 	%r52, %r19;
$L__BB0_13:
	.pragma "nounroll";
	mul.wide.s32 	%rd46, %r47, 4;
	add.s64 	%rd47, %rd2, %rd46;
	ld.global.f32 	%f101, [%rd47];
	mul.wide.s32 	%rd48, %r46, 4;
	add.s64 	%rd49, %rd1, %rd48;
	ld.global.f32 	%f102, [%rd49];
	fma.rn.f32 	%f111, %f101, %f102, %f111;
	add.s32 	%r47, %r47, 1;
	add.s32 	%r46, %r46, %r32;
	add.s32 	%r52, %r52, 1;
	setp.ne.s32 	%p10, %r52, 0;
	@%p10 bra 	$L__BB0_13;
$L__BB0_14:
	cvta.to.global.u64 	%rd50, %rd3;
	mul.wide.s32 	%rd51, %r1, 4;
	add.s64 	%rd52, %rd50, %rd51;
	st.global.f32 	[%rd52], %f111;
$L__BB0_15:
	ret;

}
	// .globl	_Z27tiled_matrix_multiplicationPfS_S_
.visible .entry _Z27tiled_matrix_multiplicationPfS_S_(
	.param .u64 .ptr .align 1 _Z27tiled_matrix_multiplicationPfS_S__param_0,
	.param .u64 .ptr .align 1 _Z27tiled_matrix_multiplicationPfS_S__param_1,
	.param .u64 .ptr .align 1 _Z27tiled_matrix_multiplicationPfS_S__param_2
)
{


	ret;

}


// ===== COMPILED SASS (sm_100) =====

	.target	sm_100

	.elftype	@"ET_EXEC"


//--------------------- .note.nv.tkinfo           --------------------------
	.section	.note.nv.tkinfo,"",@"SHT_NOTE"
	.sectionflags	@"SHF_NOTE_NV_TKINFO"
	.tkinfo
        /*0018*/ 	.word	0x00000002
        /*0030*/ 	.string	""
        /*0030*/ 	.string	"ptxas"
        /*0030*/ 	.string	"Cuda compilation tools, release 13.0, V13.0.88"
        /*0030*/ 	.string	"Build cuda_13.0.r13.0/compiler.36424714_0"
        /*0030*/ 	.string	"-arch sm_100 -m 64 "



//--------------------- .note.nv.cuinfo           --------------------------
	.section	.note.nv.cuinfo,"",@"SHT_NOTE"
	.sectionflags	@"SHF_NOTE_NV_CUINFO"
        /*0018*/ 	.short	0x0002
        /*001a*/ 	.short	0x0064
        /*001c*/ 	.short	0x0082
	.zero		2


//--------------------- .nv.info                  --------------------------
	.section	.nv.info,"",@"SHT_CUDA_INFO"
	.align	4


	//----- nvinfo : EIATTR_REGCOUNT
	.align		4
        /*0000*/ 	.byte	0x04, 0x2f
        /*0002*/ 	.short	(.L_1 - .L_0)
	.align		4
.L_0:
        /*0004*/ 	.word	index@(_Z21matrix_multiplicationPfS_S_jjj)
        /*0008*/ 	.word	0x00000020


	//----- nvinfo : EIATTR_FRAME_SIZE
	.align		4
.L_1:
        /*000c*/ 	.byte	0x04, 0x11
        /*000e*/ 	.short	(.L_3 - .L_2)
	.align		4
.L_2:
        /*0010*/ 	.word	index@(_Z21matrix_multiplicationPfS_S_jjj)
        /*0014*/ 	.word	0x00000000


	//----- nvinfo : EIATTR_REGCOUNT
	.align		4
.L_3:
        /*0018*/ 	.byte	0x04, 0x2f
        /*001a*/ 	.short	(.L_5 - .L_4)
	.align		4
.L_4:
        /*001c*/ 	.word	index@(_Z27tiled_matrix_multiplicationPfS_S_)
        /*0020*/ 	.word	0x00000004


	//----- nvinfo : EIATTR_FRAME_SIZE
	.align		4
.L_5:
        /*0024*/ 	.byte	0x04, 0x11
        /*0026*/ 	.short	(.L_7 - .L_6)
	.align		4
.L_6:
        /*0028*/ 	.word	index@(_Z27tiled_matrix_multiplicationPfS_S_)
        /*002c*/ 	.word	0x00000000


	//----- nvinfo : EIATTR_MIN_STACK_SIZE
	.align		4
.L_7:
        /*0030*/ 	.byte	0x04, 0x12
        /*0032*/ 	.short	(.L_9 - .L_8)
	.align		4
.L_8:
        /*0034*/ 	.word	index@(_Z27tiled_matrix_multiplicationPfS_S_)
        /*0038*/ 	.word	0x00000000


	//----- nvinfo : EIATTR_MIN_STACK_SIZE
	.align		4
.L_9:
        /*003c*/ 	.byte	0x04, 0x12
        /*003e*/ 	.short	(.L_11 - .L_10)
	.align		4
.L_10:
        /*0040*/ 	.word	index@(_Z21matrix_multiplicationPfS_S_jjj)
        /*0044*/ 	.word	0x00000000
.L_11:


//--------------------- .nv.compat                --------------------------
	.section	.nv.compat,"",@"SHT_CUDA_COMPAT_INFO"
	.align	4
        /*0000*/ 	.byte	0x02, 0x09, 0x00, 0x00, 0x02, 0x02, 0x01, 0x00, 0x02, 0x05, 0x05, 0x00, 0x03, 0x07, 0x01, 0x01
        /*0010*/ 	.byte	0x02, 0x03, 0x00, 0x00, 0x02, 0x06, 0x01, 0x00, 0x04, 0x0b, 0x08, 0x00, 0x09, 0x00, 0x00, 0x00
        /*0020*/ 	.byte	0x00, 0x00, 0x00, 0x00


//--------------------- .nv.info._Z27tiled_matrix_multiplicationPfS_S_ --------------------------
	.section	.nv.info._Z27tiled_matrix_multiplicationPfS_S_,"",@"SHT_CUDA_INFO"
	.sectionflags	@""
	.align	4


	//----- nvinfo : EIATTR_CUDA_API_VERSION
	.align		4
        /*0000*/ 	.byte	0x04, 0x37
        /*0002*/ 	.short	(.L_13 - .L_12)
.L_12:
        /*0004*/ 	.word	0x00000082


	//----- nvinfo : EIATTR_KPARAM_INFO
	.align		4
.L_13:
        /*0008*/ 	.byte	0x04, 0x17
        /*000a*/ 	.short	(.L_15 - .L_14)
.L_14:
        /*000c*/ 	.word	0x00000000
        /*0010*/ 	.short	0x0002
        /*0012*/ 	.short	0x0010
        /*0014*/ 	.byte	0x00, 0xf5, 0x21, 0x00


	//----- nvinfo : EIATTR_KPARAM_INFO
	.align		4
.L_15:
        /*0018*/ 	.byte	0x04, 0x17
        /*001a*/ 	.short	(.L_17 - .L_16)
.L_16:
        /*001c*/ 	.word	0x00000000
        /*0020*/ 	.short	0x0001
        /*0022*/ 	.short	0x0008
        /*0024*/ 	.byte	0x00, 0xf5, 0x21, 0x00


	//----- nvinfo : EIATTR_KPARAM_INFO
	.align		4
.L_17:
        /*0028*/ 	.byte	0x04, 0x17
        /*002a*/ 	.short	(.L_19 - .L_18)
.L_18:
        /*002c*/ 	.word	0x00000000
        /*0030*/ 	.short	0x0000
        /*0032*/ 	.short	0x0000
        /*0034*/ 	.byte	0x00, 0xf5, 0x21, 0x00


	//----- nvinfo : EIATTR_SPARSE_MMA_MASK
	.align		4
.L_19:
        /*0038*/ 	.byte	0x03, 0x50
        /*003a*/ 	.short	0x0000


	//----- nvinfo : EIATTR_MAXREG_COUNT
	.align		4
        /*003c*/ 	.byte	0x03, 0x1b
        /*003e*/ 	.short	0x00ff


	//----- nvinfo : EIATTR_MERCURY_ISA_VERSION
	.align		4
        /*0040*/ 	.byte	0x03, 0x5f
        /*0042*/ 	.short	0x0101


	//----- nvinfo : EIATTR_VRC_CTA_INIT_COUNT
	.align		4
        /*0044*/ 	.byte	0x02, 0x4a
	.zero		1
	.zero		1


	//----- nvinfo : EIATTR_EXIT_INSTR_OFFSETS
	.align		4
        /*0048*/ 	.byte	0x04, 0x1c
        /*004a*/ 	.short	(.L_21 - .L_20)


	//   ....[0]....
.L_20:
        /*004c*/ 	.word	0x00000010


	//----- nvinfo : EIATTR_CBANK_PARAM_SIZE
	.align		4
.L_21:
        /*0050*/ 	.byte	0x03, 0x19
        /*0052*/ 	.short	0x0018


	//----- nvinfo : EIATTR_PARAM_CBANK
	.align		4
        /*0054*/ 	.byte	0x04, 0x0a
        /*0056*/ 	.short	(.L_23 - .L_22)
	.align		4
.L_22:
        /*0058*/ 	.word	index@(.nv.constant0._Z27tiled_matrix_multiplicationPfS_S_)
        /*005c*/ 	.short	0x0380
        /*005e*/ 	.short	0x0018


	//----- nvinfo : EIATTR_SW_WAR
	.align		4
.L_23:
        /*0060*/ 	.byte	0x04, 0x36
        /*0062*/ 	.short	(.L_25 - .L_24)
.L_24:
        /*0064*/ 	.word	0x00000008
.L_25:


//--------------------- .nv.info._Z21matrix_multiplicationPfS_S_jjj --------------------------
	.section	.nv.info._Z21matrix_multiplicationPfS_S_jjj,"",@"SHT_CUDA_INFO"
	.sectionflags	@""
	.align	4


	//----- nvinfo : EIATTR_CUDA_API_VERSION
	.align		4
        /*0000*/ 	.byte	0x04, 0x37
        /*0002*/ 	.short	(.L_27 - .L_26)
.L_26:
        /*0004*/ 	.word	0x00000082


	//----- nvinfo : EIATTR_KPARAM_INFO
	.align		4
.L_27:
        /*0008*/ 	.byte	0x04, 0x17
        /*000a*/ 	.short	(.L_29 - .L_28)
.L_28:
        /*000c*/ 	.word	0x00000000
        /*0010*/ 	.short	0x0005
        /*0012*/ 	.short	0x0020
        /*0014*/ 	.byte	0x00, 0xf0, 0x11, 0x00


	//----- nvinfo : EIATTR_KPARAM_INFO
	.align		4
.L_29:
        /*0018*/ 	.byte	0x04, 0x17
        /*001a*/ 	.short	(.L_31 - .L_30)
.L_30:
        /*001c*/ 	.word	0x00000000
        /*0020*/ 	.short	0x0004
        /*0022*/ 	.short	0x001c
        /*0024*/ 	.byte	0x00, 0xf0, 0x11, 0x00


	//----- nvinfo : EIATTR_KPARAM_INFO
	.align		4
.L_31:
        /*0028*/ 	.byte	0x04, 0x17
        /*002a*/ 	.short	(.L_33 - .L_32)
.L_32:
        /*002c*/ 	.word	0x00000000
        /*0030*/ 	.short	0x0003
        /*0032*/ 	.short	0x0018
        /*0034*/ 	.byte	0x00, 0xf0, 0x11, 0x00


	//----- nvinfo : EIATTR_KPARAM_INFO
	.align		4
.L_33:
        /*0038*/ 	.byte	0x04, 0x17
        /*003a*/ 	.short	(.L_35 - .L_34)
.L_34:
        /*003c*/ 	.word	0x00000000
        /*0040*/ 	.short	0x0002
        /*0042*/ 	.short	0x0010
        /*0044*/ 	.byte	0x00, 0xf5, 0x21, 0x00


	//----- nvinfo : EIATTR_KPARAM_INFO
	.align		4
.L_35:
        /*0048*/ 	.byte	0x04, 0x17
        /*004a*/ 	.short	(.L_37 - .L_36)
.L_36:
        /*004c*/ 	.word	0x00000000
        /*0050*/ 	.short	0x0001
        /*0052*/ 	.short	0x0008
        /*0054*/ 	.byte	0x00, 0xf5, 0x21, 0x00


	//----- nvinfo : EIATTR_KPARAM_INFO
	.align		4
.L_37:
        /*0058*/ 	.byte	0x04, 0x17
        /*005a*/ 	.short	(.L_39 - .L_38)
.L_38:
        /*005c*/ 	.word	0x00000000
        /*0060*/ 	.short	0x0000
        /*0062*/ 	.short	0x0000
        /*0064*/ 	.byte	0x00, 0xf5, 0x21, 0x00


	//----- nvinfo : EIATTR_SPARSE_MMA_MASK
	.align		4
.L_39:
        /*0068*/ 	.byte	0x03, 0x50
        /*006a*/ 	.short	0x0000


	//----- nvinfo : EIATTR_MAXREG_COUNT
	.align		4
        /*006c*/ 	.byte	0x03, 0x1b
        /*006e*/ 	.short	0x00ff


	//----- nvinfo : EIATTR_MERCURY_ISA_VERSION
	.align		4
        /*0070*/ 	.byte	0x03, 0x5f
        /*0072*/ 	.short	0x0101


	//----- nvinfo : EIATTR_VRC_CTA_INIT_COUNT
	.align		4
        /*0074*/ 	.byte	0x02, 0x4a
	.zero		1
	.zero		1


	//----- nvinfo : EIATTR_EXIT_INSTR_OFFSETS
	.align		4
        /*0078*/ 	.byte	0x04, 0x1c
        /*007a*/ 	.short	(.L_41 - .L_40)


	//   ....[0]....
.L_40:
        /*007c*/ 	.word	0x00000070


	//   ....[1]....
        /*0080*/ 	.word	0x00000c70


	//----- nvinfo : EIATTR_CBANK_PARAM_SIZE
	.align		4
.L_41:
        /*0084*/ 	.byte	0x03, 0x19
        /*0086*/ 	.short	0x0024


	//----- nvinfo : EIATTR_PARAM_CBANK
	.align		4
        /*0088*/ 	.byte	0x04, 0x0a
        /*008a*/ 	.short	(.L_43 - .L_42)
	.align		4
.L_42:
        /*008c*/ 	.word	index@(.nv.constant0._Z21matrix_multiplicationPfS_S_jjj)
        /*0090*/ 	.short	0x0380
        /*0092*/ 	.short	0x0024


	//----- nvinfo : EIATTR_SW_WAR
	.align		4
.L_43:
        /*0094*/ 	.byte	0x04, 0x36
        /*0096*/ 	.short	(.L_45 - .L_44)
.L_44:
        /*0098*/ 	.word	0x00000008
.L_45:


//--------------------- .nv.callgraph             --------------------------
	.section	.nv.callgraph,"",@"SHT_CUDA_CALLGRAPH"
	.align	4
	.sectionentsize	8
	.align		4
        /*0000*/ 	.word	0x00000000
	.align		4
        /*0004*/ 	.word	0xffffffff
	.align		4
        /*0008*/ 	.word	0x00000000
	.align		4
        /*000c*/ 	.word	0xfffffffe
	.align		4
        /*0010*/ 	.word	0x00000000
	.align		4
        /*0014*/ 	.word	0xfffffffd
	.align		4
        /*0018*/ 	.word	0x00000000
	.align		4
        /*001c*/ 	.word	0xfffffffc


//--------------------- .text._Z27tiled_matrix_multiplicationPfS_S_ --------------------------
	.section	.text._Z27tiled_matrix_multiplicationPfS_S_,"ax",@progbits
	.align	128
        .global         _Z27tiled_matrix_multiplicationPfS_S_
        .type           _Z27tiled_matrix_multiplicationPfS_S_,@function
        .size           _Z27tiled_matrix_multiplicationPfS_S_,(.L_x_8 - _Z27tiled_matrix_multiplicationPfS_S_)
        .other          _Z27tiled_matrix_multiplicationPfS_S_,@"STO_CUDA_ENTRY STV_DEFAULT"
_Z27tiled_matrix_multiplicationPfS_S_:
.text._Z27tiled_matrix_multiplicationPfS_S_:
[----:B------:R-:W-:Y:S01]  /*0000*/  LDC R1, c[0x0][0x37c] ;  /* 0x0000df00ff017b82 */ /* 0x000fe20000000800 */
[----:B------:R-:W-:Y:S05]  /*0010*/  EXIT ;  /* 0x000000000000794d */ /* 0x000fea0003800000 */
.L_x_0:
[----:B------:R-:W-:-:S00]  /*0020*/  BRA `(.L_x_0) ;  /* 0xfffffffc00fc7947 */ /* 0x000fc0000383ffff */
[----:B------:R-:W-:-:S00]  /*0030*/  NOP ;  /* 0x0000000000007918 */ /* 0x000fc00000000000 */
        /* <DEDUP_REMOVED lines=12> */
.L_x_8:


//--------------------- .text._Z21matrix_multiplicationPfS_S_jjj --------------------------
	.section	.text._Z21matrix_multiplicationPfS_S_jjj,"ax",@progbits
	.align	128
        .global         _Z21matrix_multiplicationPfS_S_jjj
        .type           _Z21matrix_multiplicationPfS_S_jjj,@function
        .size           _Z21matrix_multiplicationPfS_S_jjj,(.L_x_9 - _Z21matrix_multiplicationPfS_S_jjj)
        .other          _Z21matrix_multiplicationPfS_S_jjj,@"STO_CUDA_ENTRY STV_DEFAULT"
_Z21matrix_multiplicationPfS_S_jjj:
.text._Z21matrix_multiplicationPfS_S_jjj:
[----:B------:R-:W-:Y:S01]  /*0000*/  LDC R1, c[0x0][0x37c] ;  /* 0x0000df00ff017b82 */ /* 0x000fe20000000800 */
[----:B------:R-:W0:Y:S07]  /*0010*/  S2R R3, SR_TID.X ;  /* 0x0000000000037919 */ /* 0x000e2e0000002100 */
[----:B------:R-:W0:Y:S01]  /*0020*/  S2UR UR4, SR_CTAID.X ;  /* 0x00000000000479c3 */ /* 0x000e220000002500 */
[----:B------:R-:W1:Y:S07]  /*0030*/  LDCU UR5, c[0x0][0x3a0] ;  /* 0x00007400ff0577ac */ /* 0x000e6e0008000800 */
[----:B------:R-:W0:Y:S02]  /*0040*/  LDC R0, c[0x0][0x360] ;  /* 0x0000d800ff007b82 */ /* 0x000e240000000800 */
[----:B0-----:R-:W-:-:S05]  /*0050*/  IMAD R0, R0, UR4, R3 ;  /* 0x0000000400007c24 */ /* 0x001fca000f8e0203 */
[----:B-1----:R-:W-:-:S13]  /*0060*/  ISETP.GE.U32.AND P0, PT, R0, UR5, PT ;  /* 0x0000000500007c0c */ /* 0x002fda000bf06070 */
[----:B------:R-:W-:Y:S05]  /*0070*/  @P0 EXIT ;  /* 0x000000000000094d */ /* 0x000fea0003800000 */
[----:B------:R-:W0:Y:S01]  /*0080*/  LDC.64 R12, c[0x0][0x398] ;  /* 0x0000e600ff0c7b82 */ /* 0x000e220000000a00 */
[----:B------:R-:W1:Y:S01]  /*0090*/  LDCU.64 UR4, c[0x0][0x358] ;  /* 0x00006b00ff0477ac */ /* 0x000e620008000a00 */
[----:B------:R-:W-:Y:S01]  /*00a0*/  MOV R28, RZ ;  /* 0x000000ff001c7202 */ /* 0x000fe20000000f00 */
[----:B0-----:R-:W0:Y:S01]  /*00b0*/  I2F.U32.RP R4, R13 ;  /* 0x0000000d00047306 */ /* 0x001e220000209000 */
[----:B------:R-:W-:-:S07]  /*00c0*/  ISETP.NE.U32.AND P0, PT, R13, RZ, PT ;  /* 0x000000ff0d00720c */ /* 0x000fce0003f05070 */
[----:B0-----:R-:W0:Y:S02]  /*00d0*/  MUFU.RCP R4, R4 ;  /* 0x0000000400047308 */ /* 0x001e240000001000 */
[----:B0-----:R-:W-:-:S06]  /*00e0*/  IADD3 R2, PT, PT, R4, 0xffffffe, RZ ;  /* 0x0ffffffe04027810 */ /* 0x001fcc0007ffe0ff */
[----:B------:R0:W2:Y:S02]  /*00f0*/  F2I.FTZ.U32.TRUNC.NTZ R3, R2 ;  /* 0x0000000200037305 */ /* 0x0000a4000021f000 */
[----:B0-----:R-:W-:Y:S01]  /*0100*/  HFMA2 R2, -RZ, RZ, 0, 0 ;  /* 0x00000000ff027431 */ /* 0x001fe200000001ff */
[----:B--2---:R-:W-:-:S05]  /*0110*/  IADD3 R6, PT, PT, RZ, -R3, RZ ;  /* 0x80000003ff067210 */ /* 0x004fca0007ffe0ff */
[----:B------:R-:W-:-:S04]  /*0120*/  IMAD R5, R6, R13, RZ ;  /* 0x0000000d06057224 */ /* 0x000fc800078e02ff */
[----:B------:R-:W-:-:S06]  /*0130*/  IMAD.HI.U32 R3, R3, R5, R2 ;  /* 0x0000000503037227 */ /* 0x000fcc00078e0002 */
[----:B------:R-:W-:-:S05]  /*0140*/  IMAD.HI.U32 R5, R3, R0, RZ ;  /* 0x0000000003057227 */ /* 0x000fca00078e00ff */
[----:B------:R-:W-:-:S05]  /*0150*/  IADD3 R6, PT, PT, -R5, RZ, RZ ;  /* 0x000000ff05067210 */ /* 0x000fca0007ffe1ff */
[----:B------:R-:W-:-:S05]  /*0160*/  IMAD R6, R13, R6, R0 ;  /* 0x000000060d067224 */ /* 0x000fca00078e0200 */
[----:B------:R-:W-:-:S13]  /*0170*/  ISETP.GE.U32.AND P1, PT, R6, R13, PT ;  /* 0x0000000d0600720c */ /* 0x000fda0003f26070 */
[-C--:B------:R-:W-:Y:S02]  /*0180*/  @P1 IADD3 R6, PT, PT, R6, -R13.reuse, RZ ;  /* 0x8000000d06061210 */ /* 0x080fe40007ffe0ff */
[----:B------:R-:W-:Y:S02]  /*0190*/  @P1 IADD3 R5, PT, PT, R5, 0x1, RZ ;  /* 0x0000000105051810 */ /* 0x000fe40007ffe0ff */
[----:B------:R-:W-:Y:S02]  /*01a0*/  ISETP.GE.U32.AND P2, PT, R6, R13, PT ;  /* 0x0000000d0600720c */ /* 0x000fe40003f46070 */
[----:B------:R-:W-:-:S11]  /*01b0*/  ISETP.NE.AND P1, PT, R12, RZ, PT ;  /* 0x000000ff0c00720c */ /* 0x000fd60003f25270 */
[----:B------:R-:W-:Y:S02]  /*01c0*/  @P2 IADD3 R5, PT, PT, R5, 0x1, RZ ;  /* 0x0000000105052810 */ /* 0x000fe40007ffe0ff */
[----:B------:R-:W-:-:S04]  /*01d0*/  @!P0 LOP3.LUT R5, RZ, R13, RZ, 0x33, !PT ;  /* 0x0000000dff058212 */ /* 0x000fc800078e33ff */
[----:B------:R-:W-:Y:S01]  /*01e0*/  IADD3 R2, PT, PT, -R5, RZ, RZ ;  /* 0x000000ff05027210 */ /* 0x000fe20007ffe1ff */
[----:B-1----:R-:W-:Y:S06]  /*01f0*/  @!P1 BRA `(.L_x_1) ;  /* 0x0000000800909947 */ /* 0x002fec0003800000 */
[C---:B------:R-:W-:Y:S01]  /*0200*/  ISETP.GE.U32.AND P0, PT, R12.reuse, 0x10, PT ;  /* 0x000000100c00780c */ /* 0x040fe20003f06070 */
[----:B------:R-:W-:Y:S01]  /*0210*/  IMAD R4, R5, R12, RZ ;  /* 0x0000000c05047224 */ /* 0x000fe200078e02ff */
[----:B------:R-:W-:Y:S01]  /*0220*/  LOP3.LUT R3, R12, 0xf, RZ, 0xc0, !PT ;  /* 0x0000000f0c037812 */ /* 0x000fe200078ec0ff */
[----:B------:R-:W-:Y:S01]  /*0230*/  IMAD R2, R13, R2, R0 ;  /* 0x000000020d027224 */ /* 0x000fe200078e0200 */
[----:B------:R-:W-:Y:S02]  /*0240*/  MOV R28, RZ ;  /* 0x000000ff001c7202 */ /* 0x000fe40000000f00 */
[----:B------:R-:W-:-:S07]  /*0250*/  ISETP.NE.AND P1, PT, R3, RZ, PT ;  /* 0x000000ff0300720c */ /* 0x000fce0003f25270 */
[----:B------:R-:W-:Y:S06]  /*0260*/  @!P0 BRA `(.L_x_2) ;  /* 0x00000004002c8947 */ /* 0x000fec0003800000 */
[----:B------:R-:W-:Y:S01]  /*0270*/  LOP3.LUT R5, R12, 0xfffffff0, RZ, 0xc0, !PT ;  /* 0xfffffff00c057812 */ /* 0x000fe200078ec0ff */
[----:B------:R-:W-:-:S03]  /*0280*/  HFMA2 R28, -RZ, RZ, 0, 0 ;  /* 0x00000000ff1c7431 */ /* 0x000fc600000001ff */
[----:B------:R-:W-:-:S07]  /*0290*/  IADD3 R5, PT, PT, -R5, RZ, RZ ;  /* 0x000000ff05057210 */ /* 0x000fce0007ffe1ff */
.L_x_3:
[----:B------:R-:W0:Y:S08]  /*02a0*/  LDC.64 R14, c[0x0][0x380] ;  /* 0x0000e000ff0e7b82 */ /* 0x000e300000000a00 */
[----:B------:R-:W1:Y:S01]  /*02b0*/  LDC.64 R20, c[0x0][0x388] ;  /* 0x0000e200ff147b82 */ /* 0x000e620000000a00 */
[----:B0-----:R-:W-:-:S05]  /*02c0*/  IMAD.WIDE R14, R4, 0x4, R14 ;  /* 0x00000004040e7825 */ /* 0x001fca00078e020e */
[----:B------:R-:W2:Y:S01]  /*02d0*/  LDG.E R25, desc[UR4][R14.64] ;  /* 0x000000040e197981 */ /* 0x000ea2000c1e1900 */
[----:B-1----:R-:W-:-:S03]  /*02e0*/  IMAD.WIDE R20, R2, 0x4, R20 ;  /* 0x0000000402147825 */ /* 0x002fc600078e0214 */
[----:B------:R-:W3:Y:S04]  /*02f0*/  LDG.E R19, desc[UR4][R14.64+0x4] ;  /* 0x000004040e137981 */ /* 0x000ee8000c1e1900 */
[----:B------:R0:W2:Y:S04]  /*0300*/  LDG.E R24, desc[UR4][R20.64] ;  /* 0x0000000414187981 */ /* 0x0000a8000c1e1900 */
[----:B------:R-:W4:Y:S04]  /*0310*/  LDG.E R11, desc[UR4][R14.64+0x8] ;  /* 0x000008040e0b7981 */ /* 0x000f28000c1e1900 */
[----:B------:R-:W5:Y:S01]  /*0320*/  LDG.E R23, desc[UR4][R14.64+0xc] ;  /* 0x00000c040e177981 */ /* 0x000f62000c1e1900 */
[----:B0-----:R-:W-:-:S03]  /*0330*/  IMAD.WIDE R20, R13, 0x4, R20 ;  /* 0x000000040d147825 */ /* 0x001fc600078e0214 */
[----:B------:R-:W5:Y:S01]  /*0340*/  LDG.E R22, desc[UR4][R14.64+0x10] ;  /* 0x000010040e167981 */ /* 0x000f62000c1e1900 */
[----:B------:R-:W-:-:S03]  /*0350*/  IMAD.WIDE R26, R13, 0x4, R20 ;  /* 0x000000040d1a7825 */ /* 0x000fc600078e0214 */
[----:B------:R-:W3:Y:S04]  /*0360*/  LDG.E R18, desc[UR4][R20.64] ;  /* 0x0000000414127981 */ /* 0x000ee8000c1e1900 */
[----:B------:R0:W4:Y:S04]  /*0370*/  LDG.E R6, desc[UR4][R26.64] ;  /* 0x000000041a067981 */ /* 0x000128000c1e1900 */
[----:B------:R-:W5:Y:S01]  /*0380*/  LDG.E R9, desc[UR4][R14.64+0x14] ;  /* 0x000014040e097981 */ /* 0x000f62000c1e1900 */
[----:B0-----:R-:W-:-:S05]  /*0390*/  IMAD.WIDE R26, R13, 0x4, R26 ;  /* 0x000000040d1a7825 */ /* 0x001fca00078e021a */
[----:B------:R-:W5:Y:S01]  /*03a0*/  LDG.E R8, desc[UR4][R26.64] ;  /* 0x000000041a087981 */ /* 0x000f62000c1e1900 */
[----:B------:R-:W-:-:S05]  /*03b0*/  IMAD.WIDE R16, R13, 0x4, R26 ;  /* 0x000000040d107825 */ /* 0x000fca00078e021a */
[----:B------:R0:W5:Y:S04]  /*03c0*/  LDG.E R7, desc[UR4][R16.64] ;  /* 0x0000000410077981 */ /* 0x000168000c1e1900 */
[----:B------:R-:W5:Y:S01]  /*03d0*/  LDG.E R26, desc[UR4][R14.64+0x1c] ;  /* 0x00001c040e1a7981 */ /* 0x000f62000c1e1900 */
[----:B0-----:R-:W-:-:S05]  /*03e0*/  IMAD.WIDE R16, R13, 0x4, R16 ;  /* 0x000000040d107825 */ /* 0x001fca00078e0210 */
[----:B------:R-:W5:Y:S01]  /*03f0*/  LDG.E R10, desc[UR4][R16.64] ;  /* 0x00000004100a7981 */ /* 0x000f62000c1e1900 */
[----:B------:R-:W-:-:S04]  /*0400*/  IMAD.WIDE R20, R13, 0x4, R16 ;  /* 0x000000040d147825 */ /* 0x000fc800078e0210 */
[----:B--2---:R-:W-:Y:S02]  /*0410*/  FFMA R28, R25, R24, R28 ;  /* 0x00000018191c7223 */ /* 0x004fe4000000001c */
[----:B------:R0:W2:Y:S04]  /*0420*/  LDG.E R25, desc[UR4][R20.64] ;  /* 0x0000000414197981 */ /* 0x0000a8000c1e1900 */
[----:B------:R-:W2:Y:S01]  /*0430*/  LDG.E R24, desc[UR4][R14.64+0x18] ;  /* 0x000018040e187981 */ /* 0x000ea2000c1e1900 */
[----:B0-----:R-:W-:-:S05]  /*0440*/  IMAD.WIDE R20, R13, 0x4, R20 ;  /* 0x000000040d147825 */ /* 0x001fca00078e0214 */
[----:B------:R-:W2:Y:S01]  /*0450*/  LDG.E R27, desc[UR4][R20.64] ;  /* 0x00000004141b7981 */ /* 0x000ea2000c1e1900 */
[----:B------:R-:W-:-:S04]  /*0460*/  IMAD.WIDE R16, R13, 0x4, R20 ;  /* 0x000000040d107825 */ /* 0x000fc800078e0214 */
[----:B---3--:R-:W-:Y:S01]  /*0470*/  FFMA R28, R19, R18, R28 ;  /* 0x00000012131c7223 */ /* 0x008fe2000000001c */
[----:B------:R-:W-:-:S04]  /*0480*/  IMAD.WIDE R18, R13, 0x4, R16 ;  /* 0x000000040d127825 */ /* 0x000fc800078e0210 */
[----:B----4-:R-:W-:Y:S02]  /*0490*/  FFMA R6, R11, R6, R28 ;  /* 0x000000060b067223 */ /* 0x010fe4000000001c */
[----:B------:R0:W3:Y:S01]  /*04a0*/  LDG.E R11, desc[UR4][R16.64] ;  /* 0x00000004100b7981 */ /* 0x0000e2000c1e1900 */
[----:B------:R-:W-:-:S03]  /*04b0*/  IMAD.WIDE R28, R13, 0x4, R18 ;  /* 0x000000040d1c7825 */ /* 0x000fc600078e0212 */
[----:B------:R-:W4:Y:S01]  /*04c0*/  LDG.E R18, desc[UR4][R18.64] ;  /* 0x0000000412127981 */ /* 0x000f22000c1e1900 */
[----:B-----5:R-:W-:Y:S01]  /*04d0*/  FFMA R23, R23, R8, R6 ;  /* 0x0000000817177223 */ /* 0x020fe20000000006 */
[C---:B0-----:R-:W-:Y:S02]  /*04e0*/  IMAD.WIDE R16, R13.reuse, 0x4, R28 ;  /* 0x000000040d107825 */ /* 0x041fe400078e021c */
[----:B------:R0:W5:Y:S02]  /*04f0*/  LDG.E R28, desc[UR4][R28.64] ;  /* 0x000000041c1c7981 */ /* 0x000164000c1e1900 */
[----:B------:R-:W-:Y:S02]  /*0500*/  FFMA R8, R22, R7, R23 ;  /* 0x0000000716087223 */ /* 0x000fe40000000017 */
[----:B------:R-:W5:Y:S04]  /*0510*/  LDG.E R19, desc[UR4][R14.64+0x2c] ;  /* 0x00002c040e137981 */ /* 0x000f68000c1e1900 */
[----:B------:R-:W3:Y:S01]  /*0520*/  LDG.E R22, desc[UR4][R14.64+0x20] ;  /* 0x000020040e167981 */ /* 0x000ee2000c1e1900 */
[----:B------:R-:W-:-:S03]  /*0530*/  IMAD.WIDE R6, R13, 0x4, R16 ;  /* 0x000000040d067825 */ /* 0x000fc600078e0210 */
[----:B------:R-:W4:Y:S04]  /*0540*/  LDG.E R23, desc[UR4][R14.64+0x24] ;  /* 0x000024040e177981 */ /* 0x000f28000c1e1900 */
[----:B------:R-:W5:Y:S01]  /*0550*/  LDG.E R16, desc[UR4][R16.64] ;  /* 0x0000000410107981 */ /* 0x000f62000c1e1900 */
[----:B------:R-:W-:-:S03]  /*0560*/  FFMA R21, R9, R10, R8 ;  /* 0x0000000a09157223 */ /* 0x000fc60000000008 */
[----:B------:R-:W5:Y:S01]  /*0570*/  LDG.E R10, desc[UR4][R14.64+0x28] ;  /* 0x000028040e0a7981 */ /* 0x000f62000c1e1900 */
[----:B------:R-:W-:-:S03]  /*0580*/  IMAD.WIDE R8, R13, 0x4, R6 ;  /* 0x000000040d087825 */ /* 0x000fc600078e0206 */
[----:B------:R-:W5:Y:S04]  /*0590*/  LDG.E R6, desc[UR4][R6.64] ;  /* 0x0000000406067981 */ /* 0x000f68000c1e1900 */
[----:B------:R-:W5:Y:S01]  /*05a0*/  LDG.E R7, desc[UR4][R14.64+0x38] ;  /* 0x000038040e077981 */ /* 0x000f62000c1e1900 */
[----:B--2---:R-:W-:Y:S01]  /*05b0*/  FFMA R25, R24, R25, R21 ;  /* 0x0000001918197223 */ /* 0x004fe20000000015 */
[----:B------:R-:W-:Y:S02]  /*05c0*/  IMAD.WIDE R20, R13, 0x4, R8 ;  /* 0x000000040d147825 */ /* 0x000fe400078e0208 */
[----:B------:R-:W2:Y:S04]  /*05d0*/  LDG.E R8, desc[UR4][R8.64] ;  /* 0x0000000408087981 */ /* 0x000ea8000c1e1900 */
[----:B------:R-:W2:Y:S01]  /*05e0*/  LDG.E R17, desc[UR4][R20.64] ;  /* 0x0000000414117981 */ /* 0x000ea2000c1e1900 */
[----:B0-----:R-:W-:-:S03]  /*05f0*/  FFMA R29, R26, R27, R25 ;  /* 0x0000001b1a1d7223 */ /* 0x001fc60000000019 */
[----:B------:R-:W2:Y:S01]  /*0600*/  LDG.E R27, desc[UR4][R14.64+0x30] ;  /* 0x000030040e1b7981 */ /* 0x000ea2000c1e1900 */
[----:B------:R-:W-:-:S03]  /*0610*/  IMAD.WIDE R24, R13, 0x4, R20 ;  /* 0x000000040d187825 */ /* 0x000fc600078e0214 */
[----:B------:R-:W2:Y:S04]  /*0620*/  LDG.E R26, desc[UR4][R14.64+0x34] ;  /* 0x000034040e1a7981 */ /* 0x000ea8000c1e1900 */
[----:B------:R-:W2:Y:S04]  /*0630*/  LDG.E R24, desc[UR4][R24.64] ;  /* 0x0000000418187981 */ /* 0x000ea8000c1e1900 */
[----:B------:R-:W2:Y:S01]  /*0640*/  LDG.E R9, desc[UR4][R14.64+0x3c] ;  /* 0x00003c040e097981 */ /* 0x000ea2000c1e1900 */
[----:B------:R-:W-:Y:S01]  /*0650*/  IADD3 R5, PT, PT, R5, 0x10, RZ ;  /* 0x0000001005057810 */ /* 0x000fe20007ffe0ff */
[----:B---3--:R-:W-:-:S04]  /*0660*/  FFMA R22, R22, R11, R29 ;  /* 0x0000000b16167223 */ /* 0x008fc8000000001d */
[----:B----4-:R-:W-:Y:S01]  /*0670*/  FFMA R23, R23, R18, R22 ;  /* 0x0000001217177223 */ /* 0x010fe20000000016 */
[----:B------:R-:W-:-:S03]  /*0680*/  ISETP.NE.AND P0, PT, R5, RZ, PT ;  /* 0x000000ff0500720c */ /* 0x000fc60003f05270 */
[----:B-----5:R-:W-:-:S04]  /*0690*/  FFMA R10, R10, R28, R23 ;  /* 0x0000001c0a0a7223 */ /* 0x020fc80000000017 */
[----:B------:R-:W-:Y:S01]  /*06a0*/  FFMA R10, R19, R16, R10 ;  /* 0x00000010130a7223 */ /* 0x000fe2000000000a */
[----:B------:R-:W-:Y:S02]  /*06b0*/  IADD3 R4, PT, PT, R4, 0x10, RZ ;  /* 0x0000001004047810 */ /* 0x000fe40007ffe0ff */
[----:B------:R-:W-:Y:S01]  /*06c0*/  LEA R2, R13, R2, 0x4 ;  /* 0x000000020d027211 */ /* 0x000fe200078e20ff */
[----:B--2---:R-:W-:-:S04]  /*06d0*/  FFMA R27, R27, R6, R10 ;  /* 0x000000061b1b7223 */ /* 0x004fc8000000000a */
[----:B------:R-:W-:-:S04]  /*06e0*/  FFMA R8, R26, R8, R27 ;  /* 0x000000081a087223 */ /* 0x000fc8000000001b */
[----:B------:R-:W-:-:S04]  /*06f0*/  FFMA R8, R7, R17, R8 ;  /* 0x0000001107087223 */ /* 0x000fc80000000008 */
[----:B------:R-:W-:Y:S01]  /*0700*/  FFMA R28, R9, R24, R8 ;  /* 0x00000018091c7223 */ /* 0x000fe20000000008 */
[----:B------:R-:W-:Y:S06]  /*0710*/  @P0 BRA `(.L_x_3) ;  /* 0xfffffff800e00947 */ /* 0x000fec000383ffff */
.L_x_2:
[----:B------:R-:W-:Y:S05]  /*0720*/  @!P1 BRA `(.L_x_1) ;  /* 0x0000000400449947 */ /* 0x000fea0003800000 */
[----:B------:R-:W-:Y:S02]  /*0730*/  ISETP.GE.U32.AND P0, PT, R3, 0x8, PT ;  /* 0x000000080300780c */ /* 0x000fe40003f06070 */
[----:B------:R-:W-:-:S04]  /*0740*/  LOP3.LUT R26, R12, 0x7, RZ, 0xc0, !PT ;  /* 0x000000070c1a7812 */ /* 0x000fc800078ec0ff */
[----:B------:R-:W-:-:S07]  /*0750*/  ISETP.NE.AND P1, PT, R26, RZ, PT ;  /* 0x000000ff1a00720c */ /* 0x000fce0003f25270 */
[----:B------:R-:W-:Y:S06]  /*0760*/  @!P0 BRA `(.L_x_4) ;  /* 0x0000000000948947 */ /* 0x000fec0003800000 */
[----:B------:R-:W0:Y:S08]  /*0770*/  LDC.64 R14, c[0x0][0x388] ;  /* 0x0000e200ff0e7b82 */ /* 0x000e300000000a00 */
[----:B------:R-:W1:Y:S01]  /*0780*/  LDC.64 R6, c[0x0][0x380] ;  /* 0x0000e000ff067b82 */ /* 0x000e620000000a00 */
[----:B0-----:R-:W-:-:S05]  /*0790*/  IMAD.WIDE R14, R2, 0x4, R14 ;  /* 0x00000004020e7825 */ /* 0x001fca00078e020e */
[----:B------:R0:W2:Y:S01]  /*07a0*/  LDG.E R3, desc[UR4][R14.64] ;  /* 0x000000040e037981 */ /* 0x0000a2000c1e1900 */
[----:B------:R-:W-:-:S04]  /*07b0*/  IMAD.WIDE R20, R13, 0x4, R14 ;  /* 0x000000040d147825 */ /* 0x000fc800078e020e */
[----:B-1----:R-:W-:-:S04]  /*07c0*/  IMAD.WIDE R6, R4, 0x4, R6 ;  /* 0x0000000404067825 */ /* 0x002fc800078e0206 */
[C---:B------:R-:W-:Y:S01]  /*07d0*/  IMAD.WIDE R16, R13.reuse, 0x4, R20 ;  /* 0x000000040d107825 */ /* 0x040fe200078e0214 */
[----:B------:R-:W2:Y:S04]  /*07e0*/  LDG.E R5, desc[UR4][R6.64] ;  /* 0x0000000406057981 */ /* 0x000ea8000c1e1900 */
[----:B------:R-:W3:Y:S01]  /*07f0*/  LDG.E R20, desc[UR4][R20.64] ;  /* 0x0000000414147981 */ /* 0x000ee2000c1e1900 */
[----:B------:R-:W-:-:S03]  /*0800*/  IMAD.WIDE R18, R13, 0x4, R16 ;  /* 0x000000040d127825 */ /* 0x000fc600078e0210 */
[----:B------:R1:W4:Y:S01]  /*0810*/  LDG.E R23, desc[UR4][R16.64] ;  /* 0x0000000410177981 */ /* 0x000322000c1e1900 */
[----:B------:R-:W-:-:S03]  /*0820*/  IMAD.WIDE R8, R13, 0x4, R18 ;  /* 0x000000040d087825 */ /* 0x000fc600078e0212 */
[----:B------:R-:W4:Y:S04]  /*0830*/  LDG.E R22, desc[UR4][R6.64+0x8] ;  /* 0x0000080406167981 */ /* 0x000f28000c1e1900 */
[----:B------:R-:W3:Y:S01]  /*0840*/  LDG.E R21, desc[UR4][R6.64+0x4] ;  /* 0x0000040406157981 */ /* 0x000ee2000c1e1900 */
[----:B------:R-:W-:-:S03]  /*0850*/  IMAD.WIDE R10, R13, 0x4, R8 ;  /* 0x000000040d0a7825 */ /* 0x000fc600078e0208 */
[----:B------:R-:W5:Y:S04]  /*0860*/  LDG.E R19, desc[UR4][R18.64] ;  /* 0x0000000412137981 */ /* 0x000f68000c1e1900 */
[----:B------:R-:W5:Y:S01]  /*0870*/  LDG.E R24, desc[UR4][R6.64+0xc] ;  /* 0x00000c0406187981 */ /* 0x000f62000c1e1900 */
[----:B0-----:R-:W-:-:S03]  /*0880*/  IMAD.WIDE R14, R13, 0x4, R10 ;  /* 0x000000040d0e7825 */ /* 0x001fc600078e020a */
[----:B------:R-:W5:Y:S04]  /*0890*/  LDG.E R8, desc[UR4][R8.64] ;  /* 0x0000000408087981 */ /* 0x000f68000c1e1900 */
[----:B------:R-:W5:Y:S01]  /*08a0*/  LDG.E R25, desc[UR4][R6.64+0x10] ;  /* 0x0000100406197981 */ /* 0x000f62000c1e1900 */
[----:B-1----:R-:W-:-:S03]  /*08b0*/  IMAD.WIDE R16, R13, 0x4, R14 ;  /* 0x000000040d107825 */ /* 0x002fc600078e020e */
[----:B------:R-:W5:Y:S04]  /*08c0*/  LDG.E R10, desc[UR4][R10.64] ;  /* 0x000000040a0a7981 */ /* 0x000f68000c1e1900 */
[----:B------:R-:W5:Y:S04]  /*08d0*/  LDG.E R29, desc[UR4][R6.64+0x14] ;  /* 0x00001404061d7981 */ /* 0x000f68000c1e1900 */
[----:B------:R-:W5:Y:S04]  /*08e0*/  LDG.E R27, desc[UR4][R14.64] ;  /* 0x000000040e1b7981 */ /* 0x000f68000c1e1900 */
[----:B------:R-:W5:Y:S04]  /*08f0*/  LDG.E R18, desc[UR4][R6.64+0x1c] ;  /* 0x00001c0406127981 */ /* 0x000f68000c1e1900 */
[----:B------:R-:W5:Y:S04]  /*0900*/  LDG.E R17, desc[UR4][R16.64] ;  /* 0x0000000410117981 */ /* 0x000f68000c1e1900 */
[----:B------:R-:W5:Y:S01]  /*0910*/  LDG.E R14, desc[UR4][R6.64+0x18] ;  /* 0x00001804060e7981 */ /* 0x000f62000c1e1900 */
[----:B------:R-:W-:-:S02]  /*0920*/  IADD3 R4, PT, PT, R4, 0x8, RZ ;  /* 0x0000000804047810 */ /* 0x000fc40007ffe0ff */
[----:B------:R-:W-:Y:S01]  /*0930*/  LEA R2, R13, R2, 0x3 ;  /* 0x000000020d027211 */ /* 0x000fe200078e18ff */
[----:B--2---:R-:W-:-:S04]  /*0940*/  FFMA R28, R5, R3, R28 ;  /* 0x00000003051c7223 */ /* 0x004fc8000000001c */
[----:B---3--:R-:W-:-:S04]  /*0950*/  FFMA R21, R21, R20, R28 ;  /* 0x0000001415157223 */ /* 0x008fc8000000001c */
[----:B----4-:R-:W-:-:S04]  /*0960*/  FFMA R21, R22, R23, R21 ;  /* 0x0000001716157223 */ /* 0x010fc80000000015 */
[----:B-----5:R-:W-:-:S04]  /*0970*/  FFMA R24, R24, R19, R21 ;  /* 0x0000001318187223 */ /* 0x020fc80000000015 */
[----:B------:R-:W-:-:S04]  /*0980*/  FFMA R8, R25, R8, R24 ;  /* 0x0000000819087223 */ /* 0x000fc80000000018 */
[----:B------:R-:W-:-:S04]  /*0990*/  FFMA R29, R29, R10, R8 ;  /* 0x0000000a1d1d7223 */ /* 0x000fc80000000008 */
[----:B------:R-:W-:-:S04]  /*09a0*/  FFMA R27, R14, R27, R29 ;  /* 0x0000001b0e1b7223 */ /* 0x000fc8000000001d */
[----:B------:R-:W-:-:S07]  /*09b0*/  FFMA R28, R18, R17, R27 ;  /* 0x00000011121c7223 */ /* 0x000fce000000001b */
.L_x_4:
[----:B------:R-:W-:Y:S05]  /*09c0*/  @!P1 BRA `(.L_x_1) ;  /* 0x00000000009c9947 */ /* 0x000fea0003800000 */
[----:B------:R-:W-:Y:S02]  /*09d0*/  ISETP.GE.U32.AND P0, PT, R26, 0x4, PT ;  /* 0x000000041a00780c */ /* 0x000fe40003f06070 */
[----:B------:R-:W-:-:S04]  /*09e0*/  LOP3.LUT R12, R12, 0x3, RZ, 0xc0, !PT ;  /* 0x000000030c0c7812 */ /* 0x000fc800078ec0ff */
[----:B------:R-:W-:-:S07]  /*09f0*/  ISETP.NE.AND P1, PT, R12, RZ, PT ;  /* 0x000000ff0c00720c */ /* 0x000fce0003f25270 */
[----:B------:R-:W-:Y:S06]  /*0a00*/  @!P0 BRA `(.L_x_5) ;  /* 0x0000000000548947 */ /* 0x000fec0003800000 */
[----:B------:R-:W0:Y:S08]  /*0a10*/  LDC.64 R8, c[0x0][0x388] ;  /* 0x0000e200ff087b82 */ /* 0x000e300000000a00 */
[----:B------:R-:W1:Y:S01]  /*0a20*/  LDC.64 R6, c[0x0][0x380] ;  /* 0x0000e000ff067b82 */ /* 0x000e620000000a00 */
[----:B0-----:R-:W-:-:S04]  /*0a30*/  IMAD.WIDE R10, R2, 0x4, R8 ;  /* 0x00000004020a7825 */ /* 0x001fc800078e0208 */
[----:B------:R-:W-:Y:S02]  /*0a40*/  IMAD.WIDE R14, R13, 0x4, R10 ;  /* 0x000000040d0e7825 */ /* 0x000fe400078e020a */
[----:B------:R-:W2:Y:S02]  /*0a50*/  LDG.E R10, desc[UR4][R10.64] ;  /* 0x000000040a0a7981 */ /* 0x000ea4000c1e1900 */
[----:B-1----:R-:W-:-:S04]  /*0a60*/  IMAD.WIDE R6, R4, 0x4, R6 ;  /* 0x0000000404067825 */ /* 0x002fc800078e0206 */
[C---:B------:R-:W-:Y:S01]  /*0a70*/  IMAD.WIDE R16, R13.reuse, 0x4, R14 ;  /* 0x000000040d107825 */ /* 0x040fe200078e020e */
[----:B------:R-:W2:Y:S04]  /*0a80*/  LDG.E R3, desc[UR4][R6.64] ;  /* 0x0000000406037981 */ /* 0x000ea8000c1e1900 */
[----:B------:R-:W3:Y:S01]  /*0a90*/  LDG.E R14, desc[UR4][R14.64] ;  /* 0x000000040e0e7981 */ /* 0x000ee2000c1e1900 */
[----:B------:R-:W-:-:S03]  /*0aa0*/  IMAD.WIDE R8, R13, 0x4, R16 ;  /* 0x000000040d087825 */ /* 0x000fc600078e0210 */
[----:B------:R-:W3:Y:S04]  /*0ab0*/  LDG.E R18, desc[UR4][R6.64+0x4] ;  /* 0x0000040406127981 */ /* 0x000ee8000c1e1900 */
[----:B------:R-:W4:Y:S04]  /*0ac0*/  LDG.E R5, desc[UR4][R16.64] ;  /* 0x0000000410057981 */ /* 0x000f28000c1e1900 */
[----:B------:R-:W4:Y:S04]  /*0ad0*/  LDG.E R20, desc[UR4][R6.64+0x8] ;  /* 0x0000080406147981 */ /* 0x000f28000c1e1900 */
[----:B------:R-:W5:Y:S04]  /*0ae0*/  LDG.E R22, desc[UR4][R6.64+0xc] ;  /* 0x00000c0406167981 */ /* 0x000f68000c1e1900 */
[----:B------:R-:W5:Y:S01]  /*0af0*/  LDG.E R8, desc[UR4][R8.64] ;  /* 0x0000000408087981 */ /* 0x000f62000c1e1900 */
[----:B------:R-:W-:-:S02]  /*0b00*/  IADD3 R4, PT, PT, R4, 0x4, RZ ;  /* 0x0000000404047810 */ /* 0x000fc40007ffe0ff */
[----:B------:R-:W-:Y:S01]  /*0b10*/  LEA R2, R13, R2, 0x2 ;  /* 0x000000020d027211 */ /* 0x000fe200078e10ff */
[----:B--2---:R-:W-:-:S04]  /*0b20*/  FFMA R3, R3, R10, R28 ;  /* 0x0000000a03037223 */ /* 0x004fc8000000001c */
[----:B---3--:R-:W-:-:S04]  /*0b30*/  FFMA R3, R18, R14, R3 ;  /* 0x0000000e12037223 */ /* 0x008fc80000000003 */
[----:B----4-:R-:W-:-:S04]  /*0b40*/  FFMA R3, R20, R5, R3 ;  /* 0x0000000514037223 */ /* 0x010fc80000000003 */
[----:B-----5:R-:W-:-:S07]  /*0b50*/  FFMA R28, R22, R8, R3 ;  /* 0x00000008161c7223 */ /* 0x020fce0000000003 */
.L_x_5:
[----:B------:R-:W-:Y:S05]  /*0b60*/  @!P1 BRA `(.L_x_1) ;  /* 0x0000000000349947 */ /* 0x000fea0003800000 */
[----:B------:R-:W0:Y:S01]  /*0b70*/  LDC.64 R6, c[0x0][0x380] ;  /* 0x0000e000ff067b82 */ /* 0x000e220000000a00 */
[----:B------:R-:W-:-:S07]  /*0b80*/  IADD3 R12, PT, PT, -R12, RZ, RZ ;  /* 0x000000ff0c0c7210 */ /* 0x000fce0007ffe1ff */
[----:B------:R-:W1:Y:S02]  /*0b90*/  LDC.64 R10, c[0x0][0x388] ;  /* 0x0000e200ff0a7b82 */ /* 0x000e640000000a00 */
.L_x_6:
[----:B0-----:R-:W-:-:S04]  /*0ba0*/  IMAD.WIDE R8, R4, 0x4, R6 ;  /* 0x0000000404087825 */ /* 0x001fc800078e0206 */
[----:B-1----:R-:W-:Y:S02]  /*0bb0*/  IMAD.WIDE R14, R2, 0x4, R10 ;  /* 0x00000004020e7825 */ /* 0x002fe400078e020a */
[----:B------:R-:W2:Y:S04]  /*0bc0*/  LDG.E R9, desc[UR4][R8.64] ;  /* 0x0000000408097981 */ /* 0x000ea8000c1e1900 */
[----:B------:R-:W2:Y:S01]  /*0bd0*/  LDG.E R14, desc[UR4][R14.64] ;  /* 0x000000040e0e7981 */ /* 0x000ea2000c1e1900 */
[----:B------:R-:W-:Y:S02]  /*0be0*/  IADD3 R12, PT, PT, R12, 0x1, RZ ;  /* 0x000000010c0c7810 */ /* 0x000fe40007ffe0ff */
[----:B------:R-:W-:Y:S02]  /*0bf0*/  IADD3 R4, PT, PT, R4, 0x1, RZ ;  /* 0x0000000104047810 */ /* 0x000fe40007ffe0ff */
[----:B------:R-:W-:-:S02]  /*0c00*/  ISETP.NE.AND P0, PT, R12, RZ, PT ;  /* 0x000000ff0c00720c */ /* 0x000fc40003f05270 */
[----:B------:R-:W-:Y:S01]  /*0c10*/  IADD3 R2, PT, PT, R2, R13, RZ ;  /* 0x0000000d02027210 */ /* 0x000fe20007ffe0ff */
[----:B--2---:R-:W-:-:S10]  /*0c20*/  FFMA R28, R9, R14, R28 ;  /* 0x0000000e091c7223 */ /* 0x004fd4000000001c */
[----:B------:R-:W-:Y:S05]  /*0c30*/  @P0 BRA `(.L_x_6) ;  /* 0xfffffffc00d80947 */ /* 0x000fea000383ffff */
.L_x_1:
[----:B------:R-:W0:Y:S02]  /*0c40*/  LDC.64 R2, c[0x0][0x390] ;  /* 0x0000e400ff027b82 */ /* 0x000e240000000a00 */
[----:B0-----:R-:W-:-:S05]  /*0c50*/  IMAD.WIDE R2, R0, 0x4, R2 ;  /* 0x0000000400027825 */ /* 0x001fca00078e0202 */
[----:B------:R-:W-:Y:S01]  /*0c60*/  STG.E desc[UR4][R2.64], R28 ;  /* 0x0000001c02007986 */ /* 0x000fe2000c101904 */
[----:B------:R-:W-:Y:S05]  /*0c70*/  EXIT ;  /* 0x000000000000794d */ /* 0x000fea0003800000 */
.L_x_7:
        /* <DEDUP_REMOVED lines=16> */
.L_x_9:


//--------------------- .nv.shared.reserved.0     --------------------------
	.section	.nv.shared.reserved.0,"aw",@nobits
	.weak		__nv_reservedSMEM_offset_0_alias
	.size		__nv_reservedSMEM_offset_0_alias, 0, 64
	.other		__nv_reservedSMEM_offset_0_alias,@"STO_CUDA_RESERVED_SHARED STV_DEFAULT"
__nv_reservedSMEM_offset_0_alias:
	.zero		0
	.zero		64


//--------------------- .nv.constant0._Z27tiled_matrix_multiplicationPfS_S_ --------------------------
	.section	.nv.constant0._Z27tiled_matrix_multiplicationPfS_S_,"a",@progbits
	.sectionflags	@""
	.align	4
.nv.constant0._Z27tiled_matrix_multiplicationPfS_S_:
	.zero		920


//--------------------- .nv.constant0._Z21matrix_multiplicationPfS_S_jjj --------------------------
	.section	.nv.constant0._Z21matrix_multiplicationPfS_S_jjj,"a",@progbits
	.sectionflags	@""
	.align	4
.nv.constant0._Z21matrix_multiplicationPfS_S_jjj:
	.zero		932


//--------------------- SYMBOLS --------------------------

	.type		.nv.reservedSmem.offset0,@object
	.size		.nv.reservedSmem.offset0,0x4
